//
// Generated by NVIDIA NVVM Compiler
//
// Compiler Build ID: CL-36424714
// Cuda compilation tools, release 13.0, V13.0.88
// Based on NVVM 20.0.0
//

.version 9.0
.target sm_100
.address_size 64

	// .globl	default_function_kernel0
// _ZZ24default_function_kernel0E12input_shared has been demoted
// _ZZ24default_function_kernel0E13weight_shared has been demoted

.visible .entry default_function_kernel0(
	.param .u64 .ptr .align 1 default_function_kernel0_param_0,
	.param .u64 .ptr .align 1 default_function_kernel0_param_1,
	.param .u64 .ptr .align 1 default_function_kernel0_param_2
)
.maxntid 160
{
	.reg .pred 	%p<26>;
	.reg .b16 	%rs<12>;
	.reg .b32 	%r<104>;
	.reg .b32 	%f<206>;
	.reg .b64 	%rd<22>;
	// demoted variable
	.shared .align 4 .b8 _ZZ24default_function_kernel0E12input_shared[1024];
	// demoted variable
	.shared .align 4 .b8 _ZZ24default_function_kernel0E13weight_shared[640];
	ld.param.u64 	%rd7, [default_function_kernel0_param_1];
	cvta.to.global.u64 	%rd8, %rd7;
	mov.u32 	%r1, %tid.z;
	mov.u32 	%r2, %tid.y;
	mul.lo.s32 	%r22, %r2, 13;
	mad.lo.s32 	%r23, %r1, 52, %r22;
	mov.u32 	%r3, %tid.x;
	shl.b32 	%r24, %r3, 1;
	add.s32 	%r4, %r23, %r24;
	mov.u32 	%r25, %ctaid.y;
	mul.lo.s32 	%r5, %r25, 224;
	shl.b32 	%r26, %r1, 5;
	sub.s32 	%r27, %r23, %r26;
	add.s32 	%r28, %r27, %r24;
	mov.u32 	%r29, %ctaid.x;
	shl.b32 	%r6, %r29, 3;
	shl.b32 	%r30, %r1, 2;
	mad.lo.s32 	%r31, %r2, 5, %r30;
	add.s32 	%r32, %r31, %r24;
	mov.u32 	%r7, %ctaid.z;
	shl.b32 	%r33, %r7, 2;
	shl.b32 	%r34, %r2, 2;
	sub.s32 	%r35, %r31, %r34;
	cvt.u16.u32 	%rs1, %r35;
	mul.hi.u16 	%rs2, %rs1, -13107;
	shr.u16 	%rs3, %rs2, 2;
	cvt.u32.u16 	%r36, %rs3;
	add.s32 	%r8, %r33, %r36;
	shl.b32 	%r37, %r1, 8;
	shl.b32 	%r38, %r2, 6;
	or.b32  	%r9, %r37, %r3;
	mad.lo.s32 	%r39, %r7, 1280, %r9;
	add.s32 	%r40, %r39, %r38;
	cvt.u16.u32 	%rs4, %r24;
	mul.hi.u16 	%rs5, %rs4, 5042;
	cvt.u32.u16 	%r41, %rs5;
	add.s32 	%r10, %r2, %r41;
	shr.u32 	%r42, %r4, 5;
	shr.u32 	%r43, %r28, 3;
	and.b32  	%r44, %r43, 3;
	and.b32  	%r45, %r32, 7;
	add.s32 	%r46, %r4, 1;
	or.b16  	%rs6, %rs4, 1;
	mul.hi.u16 	%rs7, %rs6, 5042;
	cvt.u32.u16 	%r47, %rs7;
	add.s32 	%r11, %r2, %r47;
	shr.u32 	%r48, %r46, 5;
	add.s32 	%r49, %r32, 1;
	and.b32  	%r50, %r49, 7;
	mov.u32 	%r51, _ZZ24default_function_kernel0E13weight_shared;
	add.s32 	%r12, %r51, %r26;
	mul.wide.u32 	%rd9, %r40, 4;
	add.s64 	%rd21, %rd8, %rd9;
	mad.lo.s32 	%r52, %r48, 3136, %r5;
	cvt.u16.u32 	%rs8, %r28;
	add.s16 	%rs9, %rs8, 1;
	shr.u16 	%rs10, %rs9, 3;
	and.b16  	%rs11, %rs10, 3;
	mul.wide.u16 	%r53, %rs11, 56;
	add.s32 	%r54, %r52, %r53;
	add.s32 	%r55, %r54, %r6;
	or.b32  	%r102, %r55, %r50;
	mad.lo.s32 	%r56, %r42, 3136, %r5;
	mad.lo.s32 	%r57, %r44, 56, %r56;
	add.s32 	%r58, %r57, %r6;
	or.b32  	%r101, %r58, %r45;
	mov.f32 	%f150, 0f00000000;
	mov.b32 	%r103, 0;
	mov.f32 	%f162, %f150;
	mov.f32 	%f161, %f150;
	mov.f32 	%f163, %f150;
$L__BB0_1:
	setp.gt.u32 	%p1, %r3, 6;
	setp.gt.u32 	%p2, %r10, 3;
	setp.gt.u32 	%p3, %r4, 255;
	bar.sync 	0;
	or.pred  	%p4, %p3, %p2;
	or.pred  	%p5, %p4, %p1;
	@%p5 bra 	$L__BB0_3;
	ld.param.u64 	%rd18, [default_function_kernel0_param_0];
	cvta.to.global.u64 	%rd10, %rd18;
	mul.wide.u32 	%rd11, %r101, 4;
	add.s64 	%rd12, %rd10, %rd11;
	ld.global.nc.f32 	%f141, [%rd12];
	shl.b32 	%r61, %r4, 2;
	mov.u32 	%r62, _ZZ24default_function_kernel0E12input_shared;
	add.s32 	%r63, %r62, %r61;
	st.shared.f32 	[%r63], %f141;
$L__BB0_3:
	setp.gt.u32 	%p6, %r3, 5;
	setp.gt.u32 	%p7, %r11, 3;
	setp.gt.u32 	%p8, %r4, 254;
	or.pred  	%p9, %p8, %p7;
	or.pred  	%p10, %p9, %p6;
	@%p10 bra 	$L__BB0_5;
	ld.param.u64 	%rd19, [default_function_kernel0_param_0];
	cvta.to.global.u64 	%rd13, %rd19;
	mul.wide.u32 	%rd14, %r102, 4;
	add.s64 	%rd15, %rd13, %rd14;
	ld.global.nc.f32 	%f142, [%rd15];
	shl.b32 	%r66, %r4, 2;
	mov.u32 	%r67, _ZZ24default_function_kernel0E12input_shared;
	add.s32 	%r68, %r67, %r66;
	st.shared.f32 	[%r68+4], %f142;
$L__BB0_5:
	setp.gt.u32 	%p11, %r8, 12;
	@%p11 bra 	$L__BB0_7;
	ld.global.nc.f32 	%f143, [%rd21];
	shl.b32 	%r69, %r2, 3;
	add.s32 	%r70, %r69, %r3;
	shl.b32 	%r71, %r1, 5;
	add.s32 	%r72, %r70, %r71;
	shl.b32 	%r73, %r72, 2;
	mov.u32 	%r74, _ZZ24default_function_kernel0E13weight_shared;
	add.s32 	%r75, %r74, %r73;
	st.shared.f32 	[%r75], %f143;
$L__BB0_7:
	setp.gt.u32 	%p12, %r7, 2;
	bar.sync 	0;
	shl.b32 	%r76, %r2, 3;
	add.s32 	%r77, %r76, %r3;
	shl.b32 	%r78, %r77, 2;
	mov.u32 	%r79, _ZZ24default_function_kernel0E12input_shared;
	add.s32 	%r80, %r79, %r78;
	ld.shared.f32 	%f11, [%r80];
	ld.shared.f32 	%f12, [%r80+128];
	ld.shared.f32 	%f13, [%r12];
	@%p12 bra 	$L__BB0_9;
	ld.shared.f32 	%f149, [%r12+160];
	ld.shared.f32 	%f147, [%r12+320];
	ld.shared.f32 	%f145, [%r12+480];
	ld.shared.f32 	%f160, [%r12+4];
	ld.shared.f32 	%f148, [%r12+164];
	ld.shared.f32 	%f146, [%r12+324];
	ld.shared.f32 	%f144, [%r12+484];
	bra.uni 	$L__BB0_10;
$L__BB0_9:
	ld.shared.f32 	%f160, [%r12+4];
$L__BB0_10:
	fma.rn.f32 	%f29, %f11, %f13, %f150;
	@%p12 bra 	$L__BB0_12;
	fma.rn.f32 	%f162, %f11, %f149, %f162;
	fma.rn.f32 	%f161, %f11, %f147, %f161;
	fma.rn.f32 	%f163, %f11, %f145, %f163;
$L__BB0_12:
	fma.rn.f32 	%f36, %f12, %f160, %f29;
	@%p12 bra 	$L__BB0_14;
	fma.rn.f32 	%f162, %f12, %f148, %f162;
	fma.rn.f32 	%f161, %f12, %f146, %f161;
	fma.rn.f32 	%f163, %f12, %f144, %f163;
$L__BB0_14:
	shl.b32 	%r81, %r2, 3;
	add.s32 	%r82, %r81, %r3;
	shl.b32 	%r83, %r82, 2;
	mov.u32 	%r84, _ZZ24default_function_kernel0E12input_shared;
	add.s32 	%r85, %r84, %r83;
	ld.shared.f32 	%f43, [%r85+256];
	ld.shared.f32 	%f44, [%r85+384];
	ld.shared.f32 	%f45, [%r12+8];
	@%p12 bra 	$L__BB0_16;
	ld.shared.f32 	%f149, [%r12+168];
	ld.shared.f32 	%f147, [%r12+328];
	ld.shared.f32 	%f145, [%r12+488];
	ld.shared.f32 	%f173, [%r12+12];
	ld.shared.f32 	%f148, [%r12+172];
	ld.shared.f32 	%f146, [%r12+332];
	ld.shared.f32 	%f144, [%r12+492];
	bra.uni 	$L__BB0_17;
$L__BB0_16:
	ld.shared.f32 	%f173, [%r12+12];
$L__BB0_17:
	fma.rn.f32 	%f61, %f43, %f45, %f36;
	@%p12 bra 	$L__BB0_19;
	fma.rn.f32 	%f162, %f43, %f149, %f162;
	fma.rn.f32 	%f161, %f43, %f147, %f161;
	fma.rn.f32 	%f163, %f43, %f145, %f163;
$L__BB0_19:
	fma.rn.f32 	%f68, %f44, %f173, %f61;
	@%p12 bra 	$L__BB0_21;
	fma.rn.f32 	%f162, %f44, %f148, %f162;
	fma.rn.f32 	%f161, %f44, %f146, %f161;
	fma.rn.f32 	%f163, %f44, %f144, %f163;
$L__BB0_21:
	shl.b32 	%r86, %r2, 3;
	add.s32 	%r87, %r86, %r3;
	shl.b32 	%r88, %r87, 2;
	mov.u32 	%r89, _ZZ24default_function_kernel0E12input_shared;
	add.s32 	%r90, %r89, %r88;
	ld.shared.f32 	%f75, [%r90+512];
	ld.shared.f32 	%f76, [%r90+640];
	ld.shared.f32 	%f77, [%r12+16];
	@%p12 bra 	$L__BB0_23;
	ld.shared.f32 	%f149, [%r12+176];
	ld.shared.f32 	%f147, [%r12+336];
	ld.shared.f32 	%f145, [%r12+496];
	ld.shared.f32 	%f186, [%r12+20];
	ld.shared.f32 	%f148, [%r12+180];
	ld.shared.f32 	%f146, [%r12+340];
	ld.shared.f32 	%f144, [%r12+500];
	bra.uni 	$L__BB0_24;
$L__BB0_23:
	ld.shared.f32 	%f186, [%r12+20];
$L__BB0_24:
	fma.rn.f32 	%f93, %f75, %f77, %f68;
	@%p12 bra 	$L__BB0_26;
	fma.rn.f32 	%f162, %f75, %f149, %f162;
	fma.rn.f32 	%f161, %f75, %f147, %f161;
	fma.rn.f32 	%f163, %f75, %f145, %f163;
$L__BB0_26:
	fma.rn.f32 	%f100, %f76, %f186, %f93;
	@%p12 bra 	$L__BB0_28;
	fma.rn.f32 	%f162, %f76, %f148, %f162;
	fma.rn.f32 	%f161, %f76, %f146, %f161;
	fma.rn.f32 	%f163, %f76, %f144, %f163;
$L__BB0_28:
	shl.b32 	%r91, %r2, 3;
	add.s32 	%r92, %r91, %r3;
	shl.b32 	%r93, %r92, 2;
	mov.u32 	%r94, _ZZ24default_function_kernel0E12input_shared;
	add.s32 	%r95, %r94, %r93;
	ld.shared.f32 	%f107, [%r95+768];
	ld.shared.f32 	%f108, [%r95+896];
	ld.shared.f32 	%f109, [%r12+24];
	@%p12 bra 	$L__BB0_30;
	ld.shared.f32 	%f149, [%r12+184];
	ld.shared.f32 	%f147, [%r12+344];
	ld.shared.f32 	%f145, [%r12+504];
	ld.shared.f32 	%f199, [%r12+28];
	ld.shared.f32 	%f148, [%r12+188];
	ld.shared.f32 	%f146, [%r12+348];
	ld.shared.f32 	%f144, [%r12+508];
	bra.uni 	$L__BB0_31;
$L__BB0_30:
	ld.shared.f32 	%f199, [%r12+28];
$L__BB0_31:
	fma.rn.f32 	%f125, %f107, %f109, %f100;
	@%p12 bra 	$L__BB0_33;
	fma.rn.f32 	%f162, %f107, %f149, %f162;
	fma.rn.f32 	%f161, %f107, %f147, %f161;
	fma.rn.f32 	%f163, %f107, %f145, %f163;
$L__BB0_33:
	fma.rn.f32 	%f150, %f108, %f199, %f125;
	@%p12 bra 	$L__BB0_35;
	fma.rn.f32 	%f162, %f108, %f148, %f162;
	fma.rn.f32 	%f161, %f108, %f146, %f161;
	fma.rn.f32 	%f163, %f108, %f144, %f163;
$L__BB0_35:
	add.s32 	%r103, %r103, 1;
	add.s64 	%rd21, %rd21, 32;
	add.s32 	%r102, %r102, 25088;
	add.s32 	%r101, %r101, 25088;
	setp.ne.s32 	%p24, %r103, 8;
	@%p24 bra 	$L__BB0_1;
	ld.param.u64 	%rd20, [default_function_kernel0_param_2];
	setp.gt.u32 	%p25, %r7, 2;
	mad.lo.s32 	%r96, %r1, 2880, %r9;
	mad.lo.s32 	%r97, %r7, 62720, %r96;
	add.s32 	%r98, %r97, %r5;
	mad.lo.s32 	%r99, %r2, 56, %r98;
	add.s32 	%r100, %r99, %r6;
	cvta.to.global.u64 	%rd16, %rd20;
	mul.wide.u32 	%rd17, %r100, 4;
	add.s64 	%rd4, %rd16, %rd17;
	st.global.f32 	[%rd4], %f150;
	@%p25 bra 	$L__BB0_38;
	st.global.f32 	[%rd4+62720], %f162;
	st.global.f32 	[%rd4+125440], %f161;
	st.global.f32 	[%rd4+188160], %f163;
$L__BB0_38:
	ret;

}


// ===== COMPILED SASS (sm_100) =====

	.target	sm_100

	.elftype	@"ET_EXEC"


//--------------------- .note.nv.tkinfo           --------------------------
	.section	.note.nv.tkinfo,"",@"SHT_NOTE"
	.sectionflags	@"SHF_NOTE_NV_TKINFO"
	.tkinfo
        /*0018*/ 	.word	0x00000002
        /*0030*/ 	.string	""
        /*0030*/ 	.string	"ptxas"
        /*0030*/ 	.string	"Cuda compilation tools, release 13.0, V13.0.88"
        /*0030*/ 	.string	"Build cuda_13.0.r13.0/compiler.36424714_0"
        /*0030*/ 	.string	"-arch sm_100 -m 64 "



//--------------------- .note.nv.cuinfo           --------------------------
	.section	.note.nv.cuinfo,"",@"SHT_NOTE"
	.sectionflags	@"SHF_NOTE_NV_CUINFO"
        /*0018*/ 	.short	0x0002
        /*001a*/ 	.short	0x0064
        /*001c*/ 	.short	0x0082
	.zero		2


//--------------------- .nv.info                  --------------------------
	.section	.nv.info,"",@"SHT_CUDA_INFO"
	.align	4


	//----- nvinfo : EIATTR_REGCOUNT
	.align		4
        /*0000*/ 	.byte	0x04, 0x2f
        /*0002*/ 	.short	(.L_1 - .L_0)
	.align		4
.L_0:
        /*0004*/ 	.word	index@(default_function_kernel0)
        /*0008*/ 	.word	0x00000020


	//----- nvinfo : EIATTR_FRAME_SIZE
	.align		4
.L_1:
        /*000c*/ 	.byte	0x04, 0x11
        /*000e*/ 	.short	(.L_3 - .L_2)
	.align		4
.L_2:
        /*0010*/ 	.word	index@(default_function_kernel0)
        /*0014*/ 	.word	0x00000000


	//----- nvinfo : EIATTR_MIN_STACK_SIZE
	.align		4
.L_3:
        /*0018*/ 	.byte	0x04, 0x12
        /*001a*/ 	.short	(.L_5 - .L_4)
	.align		4
.L_4:
        /*001c*/ 	.word	index@(default_function_kernel0)
        /*0020*/ 	.word	0x00000000
.L_5:


//--------------------- .nv.compat                --------------------------
	.section	.nv.compat,"",@"SHT_CUDA_COMPAT_INFO"
	.align	4
        /*0000*/ 	.byte	0x02, 0x09, 0x00, 0x00, 0x02, 0x02, 0x01, 0x00, 0x02, 0x05, 0x05, 0x00, 0x03, 0x07, 0x01, 0x01
        /*0010*/ 	.byte	0x02, 0x03, 0x00, 0x00, 0x02, 0x06, 0x01, 0x00, 0x04, 0x0b, 0x08, 0x00, 0x09, 0x00, 0x00, 0x00
        /*0020*/ 	.byte	0x00, 0x00, 0x00, 0x00


//--------------------- .nv.info.default_function_kernel0 --------------------------
	.section	.nv.info.default_function_kernel0,"",@"SHT_CUDA_INFO"
	.sectionflags	@""
	.align	4


	//----- nvinfo : EIATTR_CUDA_API_VERSION
	.align		4
        /*0000*/ 	.byte	0x04, 0x37
        /*0002*/ 	.short	(.L_7 - .L_6)
.L_6:
        /*0004*/ 	.word	0x00000082


	//----- nvinfo : EIATTR_KPARAM_INFO
	.align		4
.L_7:
        /*0008*/ 	.byte	0x04, 0x17
        /*000a*/ 	.short	(.L_9 - .L_8)
.L_8:
        /*000c*/ 	.word	0x00000000
        /*0010*/ 	.short	0x0002
        /*0012*/ 	.short	0x0010
        /*0014*/ 	.byte	0x00, 0xf5, 0x21, 0x00


	//----- nvinfo : EIATTR_KPARAM_INFO
	.align		4
.L_9:
        /*0018*/ 	.byte	0x04, 0x17
        /*001a*/ 	.short	(.L_11 - .L_10)
.L_10:
        /*001c*/ 	.word	0x00000000
        /*0020*/ 	.short	0x0001
        /*0022*/ 	.short	0x0008
        /*0024*/ 	.byte	0x00, 0xf5, 0x21, 0x00


	//----- nvinfo : EIATTR_KPARAM_INFO
	.align		4
.L_11:
        /*0028*/ 	.byte	0x04, 0x17
        /*002a*/ 	.short	(.L_13 - .L_12)
.L_12:
        /*002c*/ 	.word	0x00000000
        /*0030*/ 	.short	0x0000
        /*0032*/ 	.short	0x0000
        /*0034*/ 	.byte	0x00, 0xf5, 0x21, 0x00


	//----- nvinfo : EIATTR_SPARSE_MMA_MASK
	.align		4
.L_13:
        /*0038*/ 	.byte	0x03, 0x50
        /*003a*/ 	.short	0x0000


	//----- nvinfo : EIATTR_MAXREG_COUNT
	.align		4
        /*003c*/ 	.byte	0x03, 0x1b
        /*003e*/ 	.short	0x00ff


	//----- nvinfo : EIATTR_NUM_BARRIERS
	.align		4
        /*0040*/ 	.byte	0x02, 0x4c
        /*0042*/ 	.byte	0x01
	.zero		1


	//----- nvinfo : EIATTR_MERCURY_ISA_VERSION
	.align		4
        /*0044*/ 	.byte	0x03, 0x5f
        /*0046*/ 	.short	0x0101


	//----- nvinfo : EIATTR_VRC_CTA_INIT_COUNT
	.align		4
        /*0048*/ 	.byte	0x02, 0x4a
	.zero		1
	.zero		1


	//----- nvinfo : EIATTR_EXIT_INSTR_OFFSETS
	.align		4
        /*004c*/ 	.byte	0x04, 0x1c
        /*004e*/ 	.short	(.L_15 - .L_14)


	//   ....[0]....
.L_14:
        /*0050*/ 	.word	0x00000ad0


	//   ....[1]....
        /*0054*/ 	.word	0x00000b10


	//----- nvinfo : EIATTR_MAX_THREADS
	.align		4
.L_15:
        /*0058*/ 	.byte	0x04, 0x05
        /*005a*/ 	.short	(.L_17 - .L_16)
.L_16:
        /*005c*/ 	.word	0x000000a0
        /*0060*/ 	.word	0x00000001
        /*0064*/ 	.word	0x00000001


	//----- nvinfo : EIATTR_CBANK_PARAM_SIZE
	.align		4
.L_17:
        /*0068*/ 	.byte	0x03, 0x19
        /*006a*/ 	.short	0x0018


	//----- nvinfo : EIATTR_PARAM_CBANK
	.align		4
        /*006c*/ 	.byte	0x04, 0x0a
        /*006e*/ 	.short	(.L_19 - .L_18)
	.align		4
.L_18:
        /*0070*/ 	.word	index@(.nv.constant0.default_function_kernel0)
        /*0074*/ 	.short	0x0380
        /*0076*/ 	.short	0x0018


	//----- nvinfo : EIATTR_SW_WAR
	.align		4
.L_19:
        /*0078*/ 	.byte	0x04, 0x36
        /*007a*/ 	.short	(.L_21 - .L_20)
.L_20:
        /*007c*/ 	.word	0x00000008
.L_21:


//--------------------- .nv.callgraph             --------------------------
	.section	.nv.callgraph,"",@"SHT_CUDA_CALLGRAPH"
	.align	4
	.sectionentsize	8
	.align		4
        /*0000*/ 	.word	0x00000000
	.align		4
        /*0004*/ 	.word	0xffffffff
	.align		4
        /*0008*/ 	.word	0x00000000
	.align		4
        /*000c*/ 	.word	0xfffffffe
	.align		4
        /*0010*/ 	.word	0x00000000
	.align		4
        /*0014*/ 	.word	0xfffffffd
	.align		4
        /*0018*/ 	.word	0x00000000
	.align		4
        /*001c*/ 	.word	0xfffffffc


//--------------------- .text.default_function_kernel0 --------------------------
	.section	.text.default_function_kernel0,"ax",@progbits
	.align	128
        .global         default_function_kernel0
        .type           default_function_kernel0,@function
        .size           default_function_kernel0,(.L_x_2 - default_function_kernel0)
        .other          default_function_kernel0,@"STO_CUDA_ENTRY STV_DEFAULT"
default_function_kernel0:
.text.default_function_kernel0:
[----:B------:R-:W-:Y:S01]  /*0000*/  LDC R1, c[0x0][0x37c] ;  /* 0x0000df00ff017b82 */ /* 0x000fe20000000800 */
[----:B------:R-:W0:Y:S07]  /*0010*/  S2R R5, SR_TID.X ;  /* 0x0000000000057919 */ /* 0x000e2e0000002100 */
[----:B------:R-:W1:Y:S01]  /*0020*/  S2UR UR5, SR_CgaCtaId ;  /* 0x00000000000579c3 */ /* 0x000e620000008800 */
[----:B------:R-:W-:Y:S01]  /*0030*/  UMOV UR4, 0x400 ;  /* 0x0000040000047882 */ /* 0x000fe20000000000 */
[----:B------:R-:W-:Y:S01]  /*0040*/  HFMA2 R27, -RZ, RZ, 0, 0 ;  /* 0x00000000ff1b7431 */ /* 0x000fe200000001ff */
[----:B------:R-:W2:Y:S01]  /*0050*/  S2R R4, SR_TID.Y ;  /* 0x0000000000047919 */ /* 0x000ea20000002200 */
[----:B------:R-:W-:Y:S01]  /*0060*/  UIADD3 UR4, UPT, UPT, UR4, 0x400, URZ ;  /* 0x0000040004047890 */ /* 0x000fe2000fffe0ff */
[----:B------:R-:W-:-:S02]  /*0070*/  CS2R R22, SRZ ;  /* 0x0000000000167805 */ /* 0x000fc4000001ff00 */
[----:B------:R-:W-:Y:S01]  /*0080*/  MOV R19, RZ ;  /* 0x000000ff00137202 */ /* 0x000fe20000000f00 */
[----:B------:R-:W2:Y:S01]  /*0090*/  S2R R3, SR_TID.Z ;  /* 0x0000000000037919 */ /* 0x000ea20000002300 */
[----:B------:R-:W3:Y:S01]  /*00a0*/  LDCU.64 UR8, c[0x0][0x358] ;  /* 0x00006b00ff0877ac */ /* 0x000ee20008000a00 */
[----:B------:R-:W4:Y:S01]  /*00b0*/  S2R R13, SR_CTAID.Y ;  /* 0x00000000000d7919 */ /* 0x000f220000002600 */
[----:B------:R-:W5:Y:S01]  /*00c0*/  S2R R2, SR_CTAID.Z ;  /* 0x0000000000027919 */ /* 0x000f620000002700 */
[----:B-1----:R-:W-:Y:S01]  /*00d0*/  ULEA UR4, UR5, UR4, 0x18 ;  /* 0x0000000405047291 */ /* 0x002fe2000f8ec0ff */
[----:B0-----:R-:W-:-:S04]  /*00e0*/  SHF.L.U32 R7, R5, 0x1, RZ ;  /* 0x0000000105077819 */ /* 0x001fc800000006ff */
[C---:B------:R-:W-:Y:S01]  /*00f0*/  LOP3.LUT R0, R7.reuse, 0xffff, RZ, 0xc0, !PT ;  /* 0x0000ffff07007812 */ /* 0x040fe200078ec0ff */
[----:B------:R-:W-:Y:S01]  /*0100*/  VIADD R12, R7, 0x1 ;  /* 0x00000001070c7836 */ /* 0x000fe20000000000 */
[----:B--2---:R-:W-:-:S03]  /*0110*/  LEA R26, R3, R4, 0x2 ;  /* 0x00000004031a7211 */ /* 0x004fc600078e10ff */
[----:B------:R-:W-:Y:S01]  /*0120*/  IMAD R9, R0, 0x13b2, RZ ;  /* 0x000013b200097824 */ /* 0x000fe200078e02ff */
[----:B------:R-:W-:Y:S02]  /*0130*/  SHF.L.U32 R11, R3, 0x2, RZ ;  /* 0x00000002030b7819 */ /* 0x000fe400000006ff */
[----:B------:R-:W-:Y:S01]  /*0140*/  LOP3.LUT R15, R12, 0xffff, RZ, 0xc0, !PT ;  /* 0x0000ffff0c0f7812 */ /* 0x000fe200078ec0ff */
[----:B------:R-:W-:Y:S01]  /*0150*/  IMAD R26, R26, 0xd, RZ ;  /* 0x0000000d1a1a7824 */ /* 0x000fe200078e02ff */
[----:B------:R-:W-:Y:S01]  /*0160*/  LEA.HI R0, R9, R4, RZ, 0x10 ;  /* 0x0000000409007211 */ /* 0x000fe200078f80ff */
[----:B------:R-:W-:Y:S01]  /*0170*/  IMAD R11, R4, 0x5, R11 ;  /* 0x00000005040b7824 */ /* 0x000fe200078e020b */
[C---:B------:R-:W-:Y:S01]  /*0180*/  SHF.L.U32 R14, R3.reuse, 0x8, RZ ;  /* 0x00000008030e7819 */ /* 0x040fe200000006ff */
[----:B------:R-:W-:Y:S01]  /*0190*/  IMAD R6, R3, -0x20, R26 ;  /* 0xffffffe003067824 */ /* 0x000fe200078e021a */
[----:B------:R-:W-:Y:S01]  /*01a0*/  ISETP.GT.U32.AND P0, PT, R0, 0x3, PT ;  /* 0x000000030000780c */ /* 0x000fe20003f04070 */
[----:B------:R-:W-:Y:S01]  /*01b0*/  IMAD R12, R4, -0x4, R11 ;  /* 0xfffffffc040c7824 */ /* 0x000fe200078e020b */
[----:B------:R-:W0:Y:S01]  /*01c0*/  S2R R0, SR_CTAID.X ;  /* 0x0000000000007919 */ /* 0x000e220000002500 */
[----:B------:R-:W-:Y:S01]  /*01d0*/  IADD3 R26, PT, PT, R26, R7, RZ ;  /* 0x000000071a1a7210 */ /* 0x000fe20007ffe0ff */
[----:B------:R-:W1:Y:S01]  /*01e0*/  LDC.64 R8, c[0x0][0x388] ;  /* 0x0000e200ff087b82 */ /* 0x000e620000000a00 */
[----:B------:R-:W-:Y:S01]  /*01f0*/  IADD3 R10, PT, PT, R7, R6, RZ ;  /* 0x00000006070a7210 */ /* 0x000fe20007ffe0ff */
[----:B----4-:R-:W-:Y:S01]  /*0200*/  IMAD R6, R13, 0xe0, RZ ;  /* 0x000000e00d067824 */ /* 0x010fe200078e02ff */
[----:B------:R-:W-:Y:S01]  /*0210*/  IADD3 R7, PT, PT, R7, R11, RZ ;  /* 0x0000000b07077210 */ /* 0x000fe20007ffe0ff */
[----:B------:R-:W-:Y:S01]  /*0220*/  IMAD R17, R15, 0x13b2, RZ ;  /* 0x000013b20f117824 */ /* 0x000fe200078e02ff */
[----:B------:R-:W-:Y:S01]  /*0230*/  LOP3.LUT R11, R14, R5, RZ, 0xfc, !PT ;  /* 0x000000050e0b7212 */ /* 0x000fe200078efcff */
[----:B------:R-:W-:Y:S01]  /*0240*/  VIADD R13, R10, 0x1 ;  /* 0x000000010a0d7836 */ /* 0x000fe20000000000 */
[----:B------:R-:W-:-:S02]  /*0250*/  LOP3.LUT R16, R12, 0xffff, RZ, 0xc0, !PT ;  /* 0x0000ffff0c107812 */ /* 0x000fc400078ec0ff */
[----:B------:R-:W-:Y:S02]  /*0260*/  IADD3 R12, PT, PT, R26, 0x1, RZ ;  /* 0x000000011a0c7810 */ /* 0x000fe40007ffe0ff */
[----:B------:R-:W-:Y:S01]  /*0270*/  LOP3.LUT R14, R13, 0xffff, RZ, 0xc0, !PT ;  /* 0x0000ffff0d0e7812 */ /* 0x000fe200078ec0ff */
[----:B------:R-:W-:Y:S01]  /*0280*/  IMAD R16, R16, 0xcccd, RZ ;  /* 0x0000cccd10107824 */ /* 0x000fe200078e02ff */
[----:B------:R-:W-:Y:S02]  /*0290*/  SHF.R.U32.HI R13, RZ, 0x5, R26 ;  /* 0x00000005ff0d7819 */ /* 0x000fe4000001161a */
[----:B------:R-:W-:Y:S02]  /*02a0*/  SHF.R.U32.HI R10, RZ, 0x3, R10 ;  /* 0x00000003ff0a7819 */ /* 0x000fe4000001160a */
[----:B------:R-:W-:Y:S01]  /*02b0*/  SHF.R.U32.HI R15, RZ, 0x5, R12 ;  /* 0x00000005ff0f7819 */ /* 0x000fe2000001160c */
[----:B------:R-:W-:Y:S01]  /*02c0*/  IMAD R13, R13, 0xc40, R6 ;  /* 0x00000c400d0d7824 */ /* 0x000fe200078e0206 */
[----:B------:R-:W-:-:S02]  /*02d0*/  SHF.R.U32.HI R14, RZ, 0x3, R14 ;  /* 0x00000003ff0e7819 */ /* 0x000fc4000001160e */
[----:B------:R-:W-:Y:S01]  /*02e0*/  LOP3.LUT R10, R10, 0x3, RZ, 0xc0, !PT ;  /* 0x000000030a0a7812 */ /* 0x000fe200078ec0ff */
[----:B------:R-:W-:Y:S01]  /*02f0*/  IMAD R15, R15, 0xc40, R6 ;  /* 0x00000c400f0f7824 */ /* 0x000fe200078e0206 */
[----:B------:R-:W-:Y:S02]  /*0300*/  LOP3.LUT R14, R14, 0x3, RZ, 0xc0, !PT ;  /* 0x000000030e0e7812 */ /* 0x000fe400078ec0ff */
[----:B------:R-:W-:Y:S01]  /*0310*/  LEA.HI R12, R17, R4, RZ, 0x10 ;  /* 0x00000004110c7211 */ /* 0x000fe200078f80ff */
[----:B------:R-:W-:Y:S01]  /*0320*/  IMAD R17, R10, 0x38, R13 ;  /* 0x000000380a117824 */ /* 0x000fe200078e020d */
[----:B------:R-:W-:Y:S01]  /*0330*/  IADD3 R10, PT, PT, R7, 0x1, RZ ;  /* 0x00000001070a7810 */ /* 0x000fe20007ffe0ff */
[----:B-----5:R-:W-:Y:S01]  /*0340*/  IMAD R13, R2, 0x500, R11 ;  /* 0x00000500020d7824 */ /* 0x020fe200078e020b */
[----:B------:R-:W-:Y:S01]  /*0350*/  SHF.R.U32.HI R11, RZ, 0x12, R16 ;  /* 0x00000012ff0b7819 */ /* 0x000fe20000011610 */
[----:B------:R-:W-:Y:S01]  /*0360*/  IMAD R15, R14, 0x38, R15 ;  /* 0x000000380e0f7824 */ /* 0x000fe200078e020f */
[----:B------:R-:W-:-:S02]  /*0370*/  ISETP.GT.U32.AND P1, PT, R12, 0x3, PT ;  /* 0x000000030c00780c */ /* 0x000fc40003f24070 */
[----:B------:R-:W-:Y:S01]  /*0380*/  LEA R13, R4, R13, 0x6 ;  /* 0x0000000d040d7211 */ /* 0x000fe200078e30ff */
[----:B------:R-:W-:Y:S01]  /*0390*/  IMAD R11, R2, 0x4, R11 ;  /* 0x00000004020b7824 */ /* 0x000fe200078e020b */
[----:B------:R-:W-:Y:S02]  /*03a0*/  LOP3.LUT R10, R10, 0x7, RZ, 0xc0, !PT ;  /* 0x000000070a0a7812 */ /* 0x000fe400078ec0ff */
[C---:B0-----:R-:W-:Y:S01]  /*03b0*/  LEA R15, R0.reuse, R15, 0x3 ;  /* 0x0000000f000f7211 */ /* 0x041fe200078e18ff */
[----:B-1----:R-:W-:Y:S01]  /*03c0*/  IMAD.WIDE.U32 R20, R13, 0x4, R8 ;  /* 0x000000040d147825 */ /* 0x002fe200078e0008 */
[----:B------:R-:W-:Y:S02]  /*03d0*/  LOP3.LUT R7, R7, 0x7, RZ, 0xc0, !PT ;  /* 0x0000000707077812 */ /* 0x000fe400078ec0ff */
[----:B------:R-:W-:Y:S01]  /*03e0*/  LEA R12, R0, R17, 0x3 ;  /* 0x00000011000c7211 */ /* 0x000fe200078e18ff */
[----:B------:R-:W-:Y:S01]  /*03f0*/  IMAD.IADD R18, R10, 0x1, R15 ;  /* 0x000000010a127824 */ /* 0x000fe200078e020f */
[----:B------:R-:W-:-:S02]  /*0400*/  ISETP.GT.U32.OR P0, PT, R26, 0xff, P0 ;  /* 0x000000ff1a00780c */ /* 0x000fc40000704470 */
[----:B------:R-:W-:Y:S02]  /*0410*/  ISETP.GT.U32.OR P1, PT, R26, 0xfe, P1 ;  /* 0x000000fe1a00780c */ /* 0x000fe40000f24470 */
[----:B------:R-:W-:Y:S02]  /*0420*/  ISETP.GT.U32.AND P2, PT, R11, 0xc, PT ;  /* 0x0000000c0b00780c */ /* 0x000fe40003f44070 */
[----:B------:R-:W-:Y:S02]  /*0430*/  IADD3 R7, PT, PT, R7, R12, RZ ;  /* 0x0000000c07077210 */ /* 0x000fe40007ffe0ff */
[C---:B------:R-:W-:Y:S02]  /*0440*/  ISETP.GT.U32.OR P0, PT, R5.reuse, 0x6, P0 ;  /* 0x000000060500780c */ /* 0x040fe40000704470 */
[----:B------:R-:W-:Y:S02]  /*0450*/  ISETP.GT.U32.OR P1, PT, R5, 0x5, P1 ;  /* 0x000000050500780c */ /* 0x000fe40000f24470 */
[----:B------:R-:W-:Y:S01]  /*0460*/  LEA R24, R3, UR4, 0x5 ;  /* 0x0000000403187c11 */ /* 0x000fe2000f8e28ff */
[----:B---3--:R-:W-:-:S10]  /*0470*/  UMOV UR4, URZ ;  /* 0x000000ff00047c82 */ /* 0x008fd40008000000 */
.L_x_0:
[----:B------:R-:W0:Y:S08]  /*0480*/  @!P0 LDC.64 R10, c[0x0][0x380] ;  /* 0x0000e000ff0a8b82 */ /* 0x000e300000000a00 */
[----:B------:R-:W1:Y:S01]  /*0490*/  @!P1 LDC.64 R8, c[0x0][0x380] ;  /* 0x0000e000ff089b82 */ /* 0x000e620000000a00 */
[----:B0-----:R-:W-:-:S06]  /*04a0*/  @!P0 IMAD.WIDE.U32 R10, R7, 0x4, R10 ;  /* 0x00000004070a8825 */ /* 0x001fcc00078e000a */
[----:B------:R0:W2:Y:S01]  /*04b0*/  @!P0 LDG.E.CONSTANT R10, desc[UR8][R10.64] ;  /* 0x000000080a0a8981 */ /* 0x0000a2000c1e9900 */
[----:B------:R-:W3:Y:S01]  /*04c0*/  S2UR UR6, SR_CgaCtaId ;  /* 0x00000000000679c3 */ /* 0x000ee20000008800 */
[----:B------:R-:W-:Y:S01]  /*04d0*/  UMOV UR5, 0x400 ;  /* 0x0000040000057882 */ /* 0x000fe20000000000 */
[----:B-1----:R-:W-:-:S06]  /*04e0*/  @!P1 IMAD.WIDE.U32 R8, R18, 0x4, R8 ;  /* 0x0000000412089825 */ /* 0x002fcc00078e0008 */
[----:B------:R1:W4:Y:S01]  /*04f0*/  @!P1 LDG.E.CONSTANT R8, desc[UR8][R8.64] ;  /* 0x0000000808089981 */ /* 0x000322000c1e9900 */
[----:B0-----:R-:W-:Y:S01]  /*0500*/  @!P1 MOV R11, 0x400 ;  /* 0x00000400000b9802 */ /* 0x001fe20000000f00 */
[----:B------:R-:W0:Y:S01]  /*0510*/  @!P1 S2R R28, SR_CgaCtaId ;  /* 0x00000000001c9919 */ /* 0x000e220000008800 */
[----:B------:R-:W5:Y:S01]  /*0520*/  @!P2 S2R R25, SR_CgaCtaId ;  /* 0x000000000019a919 */ /* 0x000f620000008800 */
[----:B-1----:R-:W-:-:S05]  /*0530*/  @!P2 MOV R9, 0x400 ;  /* 0x000004000009a802 */ /* 0x002fca0000000f00 */
[----:B------:R-:W-:Y:S01]  /*0540*/  @!P2 VIADD R9, R9, 0x400 ;  /* 0x000004000909a836 */ /* 0x000fe20000000000 */
[----:B---3--:R-:W-:-:S06]  /*0550*/  ULEA UR5, UR6, UR5, 0x18 ;  /* 0x0000000506057291 */ /* 0x008fcc000f8ec0ff */
[----:B------:R-:W-:Y:S01]  /*0560*/  @!P0 LEA R29, R26, UR5, 0x2 ;  /* 0x000000051a1d8c11 */ /* 0x000fe2000f8e10ff */
[----:B------:R-:W-:Y:S01]  /*0570*/  BAR.SYNC.DEFER_BLOCKING 0x0 ;  /* 0x0000000000007b1d */ /* 0x000fe20000010000 */
[----:B0-----:R-:W-:Y:S02]  /*0580*/  @!P1 LEA R11, R28, R11, 0x18 ;  /* 0x0000000b1c0b9211 */ /* 0x001fe400078ec0ff */
[----:B------:R-:W-:Y:S02]  /*0590*/  LEA R28, R4, R5, 0x3 ;  /* 0x00000005041c7211 */ /* 0x000fe400078e18ff */
[----:B-----5:R-:W-:Y:S02]  /*05a0*/  @!P2 LEA R25, R25, R9, 0x18 ;  /* 0x000000091919a211 */ /* 0x020fe400078ec0ff */
[----:B------:R-:W-:Y:S02]  /*05b0*/  @!P2 LEA R9, R3, R28, 0x5 ;  /* 0x0000001c0309a211 */ /* 0x000fe400078e28ff */
[----:B------:R-:W-:Y:S01]  /*05c0*/  @!P1 LEA R11, R26, R11, 0x2 ;  /* 0x0000000b1a0b9211 */ /* 0x000fe200078e10ff */
[----:B--2---:R0:W-:Y:S04]  /*05d0*/  @!P0 STS [R29], R10 ;  /* 0x0000000a1d008388 */ /* 0x0041e80000000800 */
[----:B----4-:R-:W-:Y:S01]  /*05e0*/  @!P1 STS [R11+0x4], R8 ;  /* 0x000004080b009388 */ /* 0x010fe20000000800 */
[----:B0-----:R-:W-:-:S03]  /*05f0*/  @!P2 LEA R10, R9, R25, 0x2 ;  /* 0x00000019090aa211 */ /* 0x001fc600078e10ff */
[----:B------:R0:W2:Y:S01]  /*0600*/  @!P2 LDG.E.CONSTANT R29, desc[UR8][R20.64] ;  /* 0x00000008141da981 */ /* 0x0000a2000c1e9900 */
[----:B------:R-:W-:Y:S01]  /*0610*/  LEA R25, R28, UR5, 0x2 ;  /* 0x000000051c197c11 */ /* 0x000fe2000f8e10ff */
[----:B------:R-:W-:Y:S01]  /*0620*/  UIADD3 UR4, UPT, UPT, UR4, 0x1, URZ ;  /* 0x0000000104047890 */ /* 0x000fe2000fffe0ff */
[----:B------:R-:W-:Y:S01]  /*0630*/  ISETP.GT.U32.AND P3, PT, R2, 0x2, PT ;  /* 0x000000020200780c */ /* 0x000fe20003f64070 */
[----:B------:R-:W-:Y:S01]  /*0640*/  VIADD R7, R7, 0x6200 ;  /* 0x0000620007077836 */ /* 0x000fe20000000000 */
[----:B------:R-:W-:Y:S01]  /*0650*/  IADD3 R18, PT, PT, R18, 0x6200, RZ ;  /* 0x0000620012127810 */ /* 0x000fe20007ffe0ff */
[----:B------:R-:W-:Y:S01]  /*0660*/  UISETP.NE.AND UP0, UPT, UR4, 0x8, UPT ;  /* 0x000000080400788c */ /* 0x000fe2000bf05270 */
[----:B0-----:R-:W-:-:S04]  /*0670*/  IADD3 R20, P4, PT, R20, 0x20, RZ ;  /* 0x0000002014147810 */ /* 0x001fc80007f9e0ff */
[----:B------:R-:W-:Y:S01]  /*0680*/  IADD3.X R21, PT, PT, RZ, R21, RZ, P4, !PT ;  /* 0x00000015ff157210 */ /* 0x000fe200027fe4ff */
[----:B--2---:R-:W-:Y:S01]  /*0690*/  @!P2 STS [R10], R29 ;  /* 0x0000001d0a00a388 */ /* 0x004fe20000000800 */
[----:B------:R-:W-:Y:S06]  /*06a0*/  BAR.SYNC.DEFER_BLOCKING 0x0 ;  /* 0x0000000000007b1d */ /* 0x000fec0000010000 */
[----:B------:R-:W-:Y:S04]  /*06b0*/  LDS R28, [R25] ;  /* 0x00000000191c7984 */ /* 0x000fe80000000800 */
[----:B------:R-:W0:Y:S04]  /*06c0*/  LDS.128 R8, [R24] ;  /* 0x0000000018087984 */ /* 0x000e280000000c00 */
[----:B------:R-:W1:Y:S04]  /*06d0*/  @!P3 LDS.64 R12, [R24+0xa0] ;  /* 0x0000a000180cb984 */ /* 0x000e680000000a00 */
[----:B------:R-:W2:Y:S04]  /*06e0*/  @!P3 LDS.64 R14, [R24+0x140] ;  /* 0x00014000180eb984 */ /* 0x000ea80000000a00 */
[----:B------:R-:W3:Y:S01]  /*06f0*/  @!P3 LDS.64 R16, [R24+0x1e0] ;  /* 0x0001e0001810b984 */ /* 0x000ee20000000a00 */
[----:B0-----:R-:W-:-:S03]  /*0700*/  FFMA R27, R28, R8, R27 ;  /* 0x000000081c1b7223 */ /* 0x001fc6000000001b */
[----:B------:R-:W0:Y:S01]  /*0710*/  LDS R8, [R25+0x80] ;  /* 0x0000800019087984 */ /* 0x000e220000000800 */
[C---:B-1----:R-:W-:Y:S01]  /*0720*/  @!P3 FFMA R22, R28.reuse, R12, R22 ;  /* 0x0000000c1c16b223 */ /* 0x042fe20000000016 */
[C---:B--2---:R-:W-:Y:S01]  /*0730*/  @!P3 FFMA R19, R28.reuse, R14, R19 ;  /* 0x0000000e1c13b223 */ /* 0x044fe20000000013 */
[----:B---3--:R-:W-:Y:S01]  /*0740*/  @!P3 FFMA R23, R28, R16, R23 ;  /* 0x000000101c17b223 */ /* 0x008fe20000000017 */
[C---:B0-----:R-:W-:Y:S01]  /*0750*/  FFMA R28, R8.reuse, R9, R27 ;  /* 0x00000009081c7223 */ /* 0x041fe2000000001b */
[C---:B------:R-:W-:Y:S01]  /*0760*/  @!P3 FFMA R22, R8.reuse, R13, R22 ;  /* 0x0000000d0816b223 */ /* 0x040fe20000000016 */
[C---:B------:R-:W-:Y:S01]  /*0770*/  @!P3 FFMA R19, R8.reuse, R15, R19 ;  /* 0x0000000f0813b223 */ /* 0x040fe20000000013 */
[----:B------:R-:W-:Y:S01]  /*0780*/  @!P3 FFMA R23, R8, R17, R23 ;  /* 0x000000110817b223 */ /* 0x000fe20000000017 */
[----:B------:R-:W0:Y:S04]  /*0790*/  LDS R9, [R25+0x100] ;  /* 0x0001000019097984 */ /* 0x000e280000000800 */
[----:B------:R-:W1:Y:S04]  /*07a0*/  @!P3 LDS.64 R12, [R24+0xa8] ;  /* 0x0000a800180cb984 */ /* 0x000e680000000a00 */
[----:B------:R-:W2:Y:S04]  /*07b0*/  @!P3 LDS.64 R14, [R24+0x148] ;  /* 0x00014800180eb984 */ /* 0x000ea80000000a00 */
[----:B------:R-:W3:Y:S04]  /*07c0*/  @!P3 LDS.64 R16, [R24+0x1e8] ;  /* 0x0001e8001810b984 */ /* 0x000ee80000000a00 */
[----:B------:R-:W4:Y:S01]  /*07d0*/  LDS R8, [R25+0x180] ;  /* 0x0001800019087984 */ /* 0x000f220000000800 */
[----:B0-----:R-:W-:Y:S01]  /*07e0*/  FFMA R27, R9, R10, R28 ;  /* 0x0000000a091b7223 */ /* 0x001fe2000000001c */
[-C--:B-1----:R-:W-:Y:S01]  /*07f0*/  @!P3 FFMA R22, R12, R9.reuse, R22 ;  /* 0x000000090c16b223 */ /* 0x082fe20000000016 */
[-C--:B--2---:R-:W-:Y:S01]  /*0800*/  @!P3 FFMA R19, R14, R9.reuse, R19 ;  /* 0x000000090e13b223 */ /* 0x084fe20000000013 */
[----:B---3--:R-:W-:Y:S01]  /*0810*/  @!P3 FFMA R23, R16, R9, R23 ;  /* 0x000000091017b223 */ /* 0x008fe20000000017 */
[----:B----4-:R-:W-:Y:S01]  /*0820*/  FFMA R28, R8, R11, R27 ;  /* 0x0000000b081c7223 */ /* 0x010fe2000000001b */
[-C--:B------:R-:W-:Y:S01]  /*0830*/  @!P3 FFMA R22, R13, R8.reuse, R22 ;  /* 0x000000080d16b223 */ /* 0x080fe20000000016 */
[-C--:B------:R-:W-:Y:S01]  /*0840*/  @!P3 FFMA R19, R15, R8.reuse, R19 ;  /* 0x000000080f13b223 */ /* 0x080fe20000000013 */
[----:B------:R-:W-:Y:S01]  /*0850*/  @!P3 FFMA R23, R17, R8, R23 ;  /* 0x000000081117b223 */ /* 0x000fe20000000017 */
[----:B------:R-:W-:Y:S04]  /*0860*/  LDS R27, [R25+0x200] ;  /* 0x00020000191b7984 */ /* 0x000fe80000000800 */
[----:B------:R-:W0:Y:S04]  /*0870*/  @!P3 LDS.64 R12, [R24+0xb0] ;  /* 0x0000b000180cb984 */ /* 0x000e280000000a00 */
[----:B------:R-:W1:Y:S04]  /*0880*/  @!P3 LDS.64 R14, [R24+0x150] ;  /* 0x00015000180eb984 */ /* 0x000e680000000a00 */
[----:B------:R-:W2:Y:S04]  /*0890*/  @!P3 LDS.64 R16, [R24+0x1f0] ;  /* 0x0001f0001810b984 */ /* 0x000ea80000000a00 */
[----:B------:R-:W3:Y:S01]  /*08a0*/  LDS.128 R8, [R24+0x10] ;  /* 0x0000100018087984 */ /* 0x000ee20000000c00 */
[-C--:B0-----:R-:W-:Y:S01]  /*08b0*/  @!P3 FFMA R22, R12, R27.reuse, R22 ;  /* 0x0000001b0c16b223 */ /* 0x081fe20000000016 */
[-C--:B-1----:R-:W-:Y:S01]  /*08c0*/  @!P3 FFMA R19, R14, R27.reuse, R19 ;  /* 0x0000001b0e13b223 */ /* 0x082fe20000000013 */
[----:B--2---:R-:W-:Y:S01]  /*08d0*/  @!P3 FFMA R23, R16, R27, R23 ;  /* 0x0000001b1017b223 */ /* 0x004fe20000000017 */
[----:B---3--:R-:W-:-:S02]  /*08e0*/  FFMA R27, R27, R8, R28 ;  /* 0x000000081b1b7223 */ /* 0x008fc4000000001c */
[----:B------:R-:W0:Y:S02]  /*08f0*/  LDS R8, [R25+0x280] ;  /* 0x0002800019087984 */ /* 0x000e240000000800 */
[----:B0-----:R-:W-:Y:S01]  /*0900*/  FFMA R28, R8, R9, R27 ;  /* 0x00000009081c7223 */ /* 0x001fe2000000001b */
[-C--:B------:R-:W-:Y:S01]  /*0910*/  @!P3 FFMA R22, R13, R8.reuse, R22 ;  /* 0x000000080d16b223 */ /* 0x080fe20000000016 */
[-C--:B------:R-:W-:Y:S01]  /*0920*/  @!P3 FFMA R19, R15, R8.reuse, R19 ;  /* 0x000000080f13b223 */ /* 0x080fe20000000013 */
        /* <DEDUP_REMOVED lines=14> */
[----:B------:R-:W-:Y:S06]  /*0a10*/  BRA.U UP0, `(.L_x_0) ;  /* 0xfffffff900987547 */ /* 0x000fec000b83ffff */
[----:B------:R-:W0:Y:S01]  /*0a20*/  S2R R5, SR_TID.X ;  /* 0x0000000000057919 */ /* 0x000e220000002100 */
[----:B------:R-:W-:-:S04]  /*0a30*/  SHF.L.U32 R8, R3, 0x8, RZ ;  /* 0x0000000803087819 */ /* 0x000fc800000006ff */
[----:B0-----:R-:W-:Y:S02]  /*0a40*/  LOP3.LUT R10, R8, R5, RZ, 0xfc, !PT ;  /* 0x00000005080a7212 */ /* 0x001fe400078efcff */
[----:B------:R-:W0:Y:S03]  /*0a50*/  LDC.64 R8, c[0x0][0x390] ;  /* 0x0000e400ff087b82 */ /* 0x000e260000000a00 */
[----:B------:R-:W-:-:S04]  /*0a60*/  IMAD R3, R3, 0xb40, R10 ;  /* 0x00000b4003037824 */ /* 0x000fc800078e020a */
[----:B------:R-:W-:-:S05]  /*0a70*/  IMAD R3, R2, 0xf500, R3 ;  /* 0x0000f50002037824 */ /* 0x000fca00078e0203 */
[----:B------:R-:W-:-:S05]  /*0a80*/  IADD3 R3, PT, PT, R6, R3, RZ ;  /* 0x0000000306037210 */ /* 0x000fca0007ffe0ff */
[----:B------:R-:W-:-:S05]  /*0a90*/  IMAD R3, R4, 0x38, R3 ;  /* 0x0000003804037824 */ /* 0x000fca00078e0203 */
[----:B------:R-:W-:-:S05]  /*0aa0*/  LEA R3, R0, R3, 0x3 ;  /* 0x0000000300037211 */ /* 0x000fca00078e18ff */
[----:B0-----:R-:W-:-:S05]  /*0ab0*/  IMAD.WIDE.U32 R8, R3, 0x4, R8 ;  /* 0x0000000403087825 */ /* 0x001fca00078e0008 */
[----:B------:R0:W-:Y:S01]  /*0ac0*/  STG.E desc[UR8][R8.64], R27 ;  /* 0x0000001b08007986 */ /* 0x0001e2000c101908 */
[----:B------:R-:W-:Y:S05]  /*0ad0*/  @P3 EXIT ;  /* 0x000000000000394d */ /* 0x000fea0003800000 */
[----:B------:R-:W-:Y:S04]  /*0ae0*/  STG.E desc[UR8][R8.64+0xf500], R22 ;  /* 0x00f5001608007986 */ /* 0x000fe8000c101908 */
[----:B------:R-:W-:Y:S04]  /*0af0*/  STG.E desc[UR8][R8.64+0x1ea00], R19 ;  /* 0x01ea001308007986 */ /* 0x000fe8000c101908 */
[----:B------:R-:W-:Y:S01]  /*0b00*/  STG.E desc[UR8][R8.64+0x2df00], R23 ;  /* 0x02df001708007986 */ /* 0x000fe2000c101908 */
[----:B------:R-:W-:Y:S05]  /*0b10*/  EXIT ;  /* 0x000000000000794d */ /* 0x000fea0003800000 */
.L_x_1:
[----:B------:R-:W-:-:S00]  /*0b20*/  BRA `(.L_x_1) ;  /* 0xfffffffc00fc7947 */ /* 0x000fc0000383ffff */
[----:B------:R-:W-:-:S00]  /*0b30*/  NOP ;  /* 0x0000000000007918 */ /* 0x000fc00000000000 */
        /* <DEDUP_REMOVED lines=12> */
.L_x_2:


//--------------------- .nv.shared.default_function_kernel0 --------------------------
	.section	.nv.shared.default_function_kernel0,"aw",@nobits
	.sectionflags	@""
	.align	4
.nv.shared.default_function_kernel0:
	.zero		2688


//--------------------- .nv.shared.reserved.0     --------------------------
	.section	.nv.shared.reserved.0,"aw",@nobits
	.weak		__nv_reservedSMEM_offset_0_alias
	.size		__nv_reservedSMEM_offset_0_alias, 0, 64
	.other		__nv_reservedSMEM_offset_0_alias,@"STO_CUDA_RESERVED_SHARED STV_DEFAULT"
__nv_reservedSMEM_offset_0_alias:
	.zero		0
	.zero		64


//--------------------- .nv.constant0.default_function_kernel0 --------------------------
	.section	.nv.constant0.default_function_kernel0,"a",@progbits
	.sectionflags	@""
	.align	4
.nv.constant0.default_function_kernel0:
	.zero		920


//--------------------- SYMBOLS --------------------------

	.type		.nv.reservedSmem.offset0,@object
	.size		.nv.reservedSmem.offset0,0x4
	.type		.nv.reservedSmem.cap,@object
	.size		.nv.reservedSmem.cap,0x4
